//
// Generated by NVIDIA NVVM Compiler
//
// Compiler Build ID: CL-36424714
// Cuda compilation tools, release 13.0, V13.0.88
// Based on NVVM 20.0.0
//

.version 9.0
.target sm_100
.address_size 64

	// .globl	run

.visible .entry run(
	.param .u64 .ptr .align 1 run_param_0,
	.param .u32 run_param_1,
	.param .u32 run_param_2,
	.param .u32 run_param_3,
	.param .u32 run_param_4,
	.param .u32 run_param_5,
	.param .f64 run_param_6,
	.param .u32 run_param_7,
	.param .u32 run_param_8,
	.param .u64 .ptr .align 1 run_param_9,
	.param .u32 run_param_10
)
{
	.reg .pred 	%p<27>;
	.reg .b32 	%r<103>;
	.reg .b64 	%rd<20>;

	ld.param.u64 	%rd4, [run_param_0];
	ld.param.u32 	%r54, [run_param_1];
	ld.param.u32 	%r49, [run_param_2];
	ld.param.u32 	%r55, [run_param_3];
	ld.param.u32 	%r50, [run_param_4];
	ld.param.u32 	%r51, [run_param_5];
	ld.param.u32 	%r52, [run_param_7];
	ld.param.u32 	%r53, [run_param_8];
	ld.param.u64 	%rd5, [run_param_9];
	cvta.to.global.u64 	%rd1, %rd5;
	cvta.to.global.u64 	%rd2, %rd4;
	mov.u32 	%r56, %ctaid.x;
	mov.u32 	%r57, %nctaid.x;
	mov.u32 	%r58, %ctaid.y;
	mad.lo.s32 	%r1, %r57, %r58, %r56;
	mul.lo.s32 	%r2, %r55, %r49;
	div.s32 	%r59, %r54, %r2;
	setp.ge.s32 	%p3, %r1, %r59;
	@%p3 bra 	$L__BB0_24;
	mul.lo.s32 	%r3, %r2, %r1;
	shr.u32 	%r60, %r50, 31;
	add.s32 	%r61, %r50, %r60;
	shr.s32 	%r4, %r61, 1;
	mul.lo.s32 	%r5, %r4, %r49;
	add.s32 	%r62, %r4, %r3;
	add.s32 	%r96, %r62, %r5;
	mul.lo.s32 	%r7, %r53, %r1;
	setp.lt.s32 	%p4, %r53, 1;
	@%p4 bra 	$L__BB0_14;
	add.s32 	%r63, %r7, 1;
	add.s32 	%r64, %r7, %r53;
	max.s32 	%r65, %r64, %r63;
	sub.s32 	%r8, %r65, %r7;
	and.b32  	%r9, %r8, 15;
	sub.s32 	%r66, %r7, %r65;
	setp.gt.u32 	%p5, %r66, -16;
	mov.u32 	%r95, %r7;
	@%p5 bra 	$L__BB0_5;
	and.b32  	%r67, %r8, -16;
	neg.s32 	%r94, %r67;
	add.s64 	%rd3, %rd1, 32;
	mov.u32 	%r95, %r7;
$L__BB0_4:
	.pragma "nounroll";
	mul.wide.s32 	%rd6, %r95, 4;
	add.s64 	%rd7, %rd3, %rd6;
	mov.b32 	%r68, 0;
	st.global.u32 	[%rd7+-32], %r68;
	st.global.u32 	[%rd7+-28], %r68;
	st.global.u32 	[%rd7+-24], %r68;
	st.global.u32 	[%rd7+-20], %r68;
	st.global.u32 	[%rd7+-16], %r68;
	st.global.u32 	[%rd7+-12], %r68;
	st.global.u32 	[%rd7+-8], %r68;
	st.global.u32 	[%rd7+-4], %r68;
	st.global.u32 	[%rd7], %r68;
	st.global.u32 	[%rd7+4], %r68;
	st.global.u32 	[%rd7+8], %r68;
	st.global.u32 	[%rd7+12], %r68;
	st.global.u32 	[%rd7+16], %r68;
	st.global.u32 	[%rd7+20], %r68;
	st.global.u32 	[%rd7+24], %r68;
	st.global.u32 	[%rd7+28], %r68;
	add.s32 	%r95, %r95, 16;
	add.s32 	%r94, %r94, 16;
	setp.eq.s32 	%p6, %r94, 0;
	@%p6 bra 	$L__BB0_5;
	bra.uni 	$L__BB0_4;
$L__BB0_5:
	setp.eq.s32 	%p7, %r9, 0;
	@%p7 bra 	$L__BB0_14;
	and.b32  	%r12, %r8, 7;
	setp.lt.u32 	%p8, %r9, 8;
	@%p8 bra 	$L__BB0_8;
	mul.wide.s32 	%rd8, %r95, 4;
	add.s64 	%rd9, %rd1, %rd8;
	mov.b32 	%r69, 0;
	st.global.u32 	[%rd9], %r69;
	st.global.u32 	[%rd9+4], %r69;
	st.global.u32 	[%rd9+8], %r69;
	st.global.u32 	[%rd9+12], %r69;
	st.global.u32 	[%rd9+16], %r69;
	st.global.u32 	[%rd9+20], %r69;
	st.global.u32 	[%rd9+24], %r69;
	st.global.u32 	[%rd9+28], %r69;
	add.s32 	%r95, %r95, 8;
$L__BB0_8:
	setp.eq.s32 	%p9, %r12, 0;
	@%p9 bra 	$L__BB0_14;
	and.b32  	%r15, %r8, 3;
	setp.lt.u32 	%p10, %r12, 4;
	@%p10 bra 	$L__BB0_11;
	mul.wide.s32 	%rd10, %r95, 4;
	add.s64 	%rd11, %rd1, %rd10;
	mov.b32 	%r70, 0;
	st.global.u32 	[%rd11], %r70;
	st.global.u32 	[%rd11+4], %r70;
	st.global.u32 	[%rd11+8], %r70;
	st.global.u32 	[%rd11+12], %r70;
	add.s32 	%r95, %r95, 4;
$L__BB0_11:
	setp.eq.s32 	%p11, %r15, 0;
	@%p11 bra 	$L__BB0_14;
	neg.s32 	%r92, %r15;
$L__BB0_13:
	.pragma "nounroll";
	mul.wide.s32 	%rd12, %r95, 4;
	add.s64 	%rd13, %rd1, %rd12;
	mov.b32 	%r71, 0;
	st.global.u32 	[%rd13], %r71;
	add.s32 	%r95, %r95, 1;
	add.s32 	%r92, %r92, 1;
	setp.ne.s32 	%p12, %r92, 0;
	@%p12 bra 	$L__BB0_13;
$L__BB0_14:
	add.s32 	%r72, %r3, %r2;
	neg.s32 	%r23, %r4;
	mad.lo.s32 	%r24, %r23, %r49, %r72;
	setp.ge.s32 	%p13, %r96, %r24;
	@%p13 bra 	$L__BB0_24;
	not.b32 	%r77, %r49;
	mul.lo.s32 	%r25, %r4, %r77;
	add.s32 	%r26, %r5, %r4;
	sub.s32 	%r27, %r49, %r50;
	add.s32 	%r28, %r23, %r49;
	mov.b32 	%r102, 0;
$L__BB0_16:
	mul.wide.s32 	%rd14, %r96, 4;
	add.s64 	%rd15, %rd2, %rd14;
	ld.global.u32 	%r35, [%rd15];
	setp.le.s32 	%p14, %r35, %r51;
	@%p14 bra 	$L__BB0_23;
	add.s32 	%r99, %r96, %r25;
	add.s32 	%r37, %r96, %r26;
	setp.gt.s32 	%p16, %r99, %r37;
	mov.pred 	%p26, 0;
	mov.b32 	%r101, 0;
	@%p16 bra 	$L__BB0_21;
	mov.b32 	%r98, 0;
	mov.u32 	%r101, %r98;
$L__BB0_19:
	mul.wide.s32 	%rd16, %r99, 4;
	add.s64 	%rd17, %rd2, %rd16;
	ld.global.u32 	%r80, [%rd17];
	setp.le.s32 	%p17, %r80, %r35;
	setp.gt.s32 	%p18, %r80, 0;
	selp.u32 	%r81, 1, 0, %p18;
	add.s32 	%r101, %r101, %r81;
	add.s32 	%r82, %r98, 1;
	setp.eq.s32 	%p19, %r82, %r50;
	selp.b32 	%r83, %r27, 0, %p19;
	add.s32 	%r84, %r99, %r83;
	add.s32 	%r99, %r84, 1;
	selp.b32 	%r98, 0, %r82, %p19;
	setp.le.s32 	%p20, %r99, %r37;
	and.pred  	%p21, %p20, %p17;
	@%p21 bra 	$L__BB0_19;
	setp.gt.s32 	%p26, %r80, %r35;
$L__BB0_21:
	setp.lt.s32 	%p22, %r101, %r52;
	or.pred  	%p23, %p22, %p26;
	@%p23 bra 	$L__BB0_23;
	add.s32 	%r85, %r102, %r7;
	mul.wide.s32 	%rd18, %r85, 4;
	add.s64 	%rd19, %rd1, %rd18;
	st.global.u32 	[%rd19], %r96;
	add.s32 	%r102, %r102, 1;
$L__BB0_23:
	add.s32 	%r86, %r96, 1;
	rem.s32 	%r87, %r86, %r49;
	setp.eq.s32 	%p24, %r87, %r28;
	add.s32 	%r88, %r96, %r50;
	selp.b32 	%r96, %r88, %r86, %p24;
	setp.lt.s32 	%p25, %r96, %r24;
	@%p25 bra 	$L__BB0_16;
$L__BB0_24:
	ret;

}


// ===== COMPILED SASS (sm_100) =====

	.target	sm_100

	.elftype	@"ET_EXEC"


//--------------------- .note.nv.tkinfo           --------------------------
	.section	.note.nv.tkinfo,"",@"SHT_NOTE"
	.sectionflags	@"SHF_NOTE_NV_TKINFO"
	.tkinfo
        /*0018*/ 	.word	0x00000002
        /*0030*/ 	.string	""
        /*0030*/ 	.string	"ptxas"
        /*0030*/ 	.string	"Cuda compilation tools, release 13.0, V13.0.88"
        /*0030*/ 	.string	"Build cuda_13.0.r13.0/compiler.36424714_0"
        /*0030*/ 	.string	"-arch sm_100 -m 64 "



//--------------------- .note.nv.cuinfo           --------------------------
	.section	.note.nv.cuinfo,"",@"SHT_NOTE"
	.sectionflags	@"SHF_NOTE_NV_CUINFO"
        /*0018*/ 	.short	0x0002
        /*001a*/ 	.short	0x0064
        /*001c*/ 	.short	0x0082
	.zero		2


//--------------------- .nv.info                  --------------------------
	.section	.nv.info,"",@"SHT_CUDA_INFO"
	.align	4


	//----- nvinfo : EIATTR_REGCOUNT
	.align		4
        /*0000*/ 	.byte	0x04, 0x2f
        /*0002*/ 	.short	(.L_1 - .L_0)
	.align		4
.L_0:
        /*0004*/ 	.word	index@(run)
        /*0008*/ 	.word	0x00000015


	//----- nvinfo : EIATTR_FRAME_SIZE
	.align		4
.L_1:
        /*000c*/ 	.byte	0x04, 0x11
        /*000e*/ 	.short	(.L_3 - .L_2)
	.align		4
.L_2:
        /*0010*/ 	.word	index@(run)
        /*0014*/ 	.word	0x00000000


	//----- nvinfo : EIATTR_MIN_STACK_SIZE
	.align		4
.L_3:
        /*0018*/ 	.byte	0x04, 0x12
        /*001a*/ 	.short	(.L_5 - .L_4)
	.align		4
.L_4:
        /*001c*/ 	.word	index@(run)
        /*0020*/ 	.word	0x00000000
.L_5:


//--------------------- .nv.compat                --------------------------
	.section	.nv.compat,"",@"SHT_CUDA_COMPAT_INFO"
	.align	4
        /*0000*/ 	.byte	0x02, 0x09, 0x00, 0x00, 0x02, 0x02, 0x01, 0x00, 0x02, 0x05, 0x05, 0x00, 0x03, 0x07, 0x01, 0x01
        /*0010*/ 	.byte	0x02, 0x03, 0x00, 0x00, 0x02, 0x06, 0x01, 0x00, 0x04, 0x0b, 0x08, 0x00, 0x09, 0x00, 0x00, 0x00
        /*0020*/ 	.byte	0x00, 0x00, 0x00, 0x00


//--------------------- .nv.info.run              --------------------------
	.section	.nv.info.run,"",@"SHT_CUDA_INFO"
	.sectionflags	@""
	.align	4


	//----- nvinfo : EIATTR_CUDA_API_VERSION
	.align		4
        /*0000*/ 	.byte	0x04, 0x37
        /*0002*/ 	.short	(.L_7 - .L_6)
.L_6:
        /*0004*/ 	.word	0x00000082


	//----- nvinfo : EIATTR_KPARAM_INFO
	.align		4
.L_7:
        /*0008*/ 	.byte	0x04, 0x17
        /*000a*/ 	.short	(.L_9 - .L_8)
.L_8:
        /*000c*/ 	.word	0x00000000
        /*0010*/ 	.short	0x000a
        /*0012*/ 	.short	0x0038
        /*0014*/ 	.byte	0x00, 0xf0, 0x11, 0x00


	//----- nvinfo : EIATTR_KPARAM_INFO
	.align		4
.L_9:
        /*0018*/ 	.byte	0x04, 0x17
        /*001a*/ 	.short	(.L_11 - .L_10)
.L_10:
        /*001c*/ 	.word	0x00000000
        /*0020*/ 	.short	0x0009
        /*0022*/ 	.short	0x0030
        /*0024*/ 	.byte	0x00, 0xf5, 0x21, 0x00


	//----- nvinfo : EIATTR_KPARAM_INFO
	.align		4
.L_11:
        /*0028*/ 	.byte	0x04, 0x17
        /*002a*/ 	.short	(.L_13 - .L_12)
.L_12:
        /*002c*/ 	.word	0x00000000
        /*0030*/ 	.short	0x0008
        /*0032*/ 	.short	0x002c
        /*0034*/ 	.byte	0x00, 0xf0, 0x11, 0x00


	//----- nvinfo : EIATTR_KPARAM_INFO
	.align		4
.L_13:
        /*0038*/ 	.byte	0x04, 0x17
        /*003a*/ 	.short	(.L_15 - .L_14)
.L_14:
        /*003c*/ 	.word	0x00000000
        /*0040*/ 	.short	0x0007
        /*0042*/ 	.short	0x0028
        /*0044*/ 	.byte	0x00, 0xf0, 0x11, 0x00


	//----- nvinfo : EIATTR_KPARAM_INFO
	.align		4
.L_15:
        /*0048*/ 	.byte	0x04, 0x17
        /*004a*/ 	.short	(.L_17 - .L_16)
.L_16:
        /*004c*/ 	.word	0x00000000
        /*0050*/ 	.short	0x0006
        /*0052*/ 	.short	0x0020
        /*0054*/ 	.byte	0x00, 0xf0, 0x21, 0x00


	//----- nvinfo : EIATTR_KPARAM_INFO
	.align		4
.L_17:
        /*0058*/ 	.byte	0x04, 0x17
        /*005a*/ 	.short	(.L_19 - .L_18)
.L_18:
        /*005c*/ 	.word	0x00000000
        /*0060*/ 	.short	0x0005
        /*0062*/ 	.short	0x0018
        /*0064*/ 	.byte	0x00, 0xf0, 0x11, 0x00


	//----- nvinfo : EIATTR_KPARAM_INFO
	.align		4
.L_19:
        /*0068*/ 	.byte	0x04, 0x17
        /*006a*/ 	.short	(.L_21 - .L_20)
.L_20:
        /*006c*/ 	.word	0x00000000
        /*0070*/ 	.short	0x0004
        /*0072*/ 	.short	0x0014
        /*0074*/ 	.byte	0x00, 0xf0, 0x11, 0x00


	//----- nvinfo : EIATTR_KPARAM_INFO
	.align		4
.L_21:
        /*0078*/ 	.byte	0x04, 0x17
        /*007a*/ 	.short	(.L_23 - .L_22)
.L_22:
        /*007c*/ 	.word	0x00000000
        /*0080*/ 	.short	0x0003
        /*0082*/ 	.short	0x0010
        /*0084*/ 	.byte	0x00, 0xf0, 0x11, 0x00


	//----- nvinfo : EIATTR_KPARAM_INFO
	.align		4
.L_23:
        /*0088*/ 	.byte	0x04, 0x17
        /*008a*/ 	.short	(.L_25 - .L_24)
.L_24:
        /*008c*/ 	.word	0x00000000
        /*0090*/ 	.short	0x0002
        /*0092*/ 	.short	0x000c
        /*0094*/ 	.byte	0x00, 0xf0, 0x11, 0x00


	//----- nvinfo : EIATTR_KPARAM_INFO
	.align		4
.L_25:
        /*0098*/ 	.byte	0x04, 0x17
        /*009a*/ 	.short	(.L_27 - .L_26)
.L_26:
        /*009c*/ 	.word	0x00000000
        /*00a0*/ 	.short	0x0001
        /*00a2*/ 	.short	0x0008
        /*00a4*/ 	.byte	0x00, 0xf0, 0x11, 0x00


	//----- nvinfo : EIATTR_KPARAM_INFO
	.align		4
.L_27:
        /*00a8*/ 	.byte	0x04, 0x17
        /*00aa*/ 	.short	(.L_29 - .L_28)
.L_28:
        /*00ac*/ 	.word	0x00000000
        /*00b0*/ 	.short	0x0000
        /*00b2*/ 	.short	0x0000
        /*00b4*/ 	.byte	0x00, 0xf5, 0x21, 0x00


	//----- nvinfo : EIATTR_SPARSE_MMA_MASK
	.align		4
.L_29:
        /*00b8*/ 	.byte	0x03, 0x50
        /*00ba*/ 	.short	0x0000


	//----- nvinfo : EIATTR_MAXREG_COUNT
	.align		4
        /*00bc*/ 	.byte	0x03, 0x1b
        /*00be*/ 	.short	0x00ff


	//----- nvinfo : EIATTR_MERCURY_ISA_VERSION
	.align		4
        /*00c0*/ 	.byte	0x03, 0x5f
        /*00c2*/ 	.short	0x0101


	//----- nvinfo : EIATTR_VRC_CTA_INIT_COUNT
	.align		4
        /*00c4*/ 	.byte	0x02, 0x4a
	.zero		1
	.zero		1


	//----- nvinfo : EIATTR_EXIT_INSTR_OFFSETS
	.align		4
        /*00c8*/ 	.byte	0x04, 0x1c
        /*00ca*/ 	.short	(.L_31 - .L_30)


	//   ....[0]....
.L_30:
        /*00cc*/ 	.word	0x00000220


	//   ....[1]....
        /*00d0*/ 	.word	0x000007c0


	//   ....[2]....
        /*00d4*/ 	.word	0x00000c50


	//----- nvinfo : EIATTR_CBANK_PARAM_SIZE
	.align		4
.L_31:
        /*00d8*/ 	.byte	0x03, 0x19
        /*00da*/ 	.short	0x003c


	//----- nvinfo : EIATTR_PARAM_CBANK
	.align		4
        /*00dc*/ 	.byte	0x04, 0x0a
        /*00de*/ 	.short	(.L_33 - .L_32)
	.align		4
.L_32:
        /*00e0*/ 	.word	index@(.nv.constant0.run)
        /*00e4*/ 	.short	0x0380
        /*00e6*/ 	.short	0x003c


	//----- nvinfo : EIATTR_SW_WAR
	.align		4
.L_33:
        /*00e8*/ 	.byte	0x04, 0x36
        /*00ea*/ 	.short	(.L_35 - .L_34)
.L_34:
        /*00ec*/ 	.word	0x00000008
.L_35:


//--------------------- .nv.callgraph             --------------------------
	.section	.nv.callgraph,"",@"SHT_CUDA_CALLGRAPH"
	.align	4
	.sectionentsize	8
	.align		4
        /*0000*/ 	.word	0x00000000
	.align		4
        /*0004*/ 	.word	0xffffffff
	.align		4
        /*0008*/ 	.word	0x00000000
	.align		4
        /*000c*/ 	.word	0xfffffffe
	.align		4
        /*0010*/ 	.word	0x00000000
	.align		4
        /*0014*/ 	.word	0xfffffffd
	.align		4
        /*0018*/ 	.word	0x00000000
	.align		4
        /*001c*/ 	.word	0xfffffffc


//--------------------- .text.run                 --------------------------
	.section	.text.run,"ax",@progbits
	.align	128
        .global         run
        .type           run,@function
        .size           run,(.L_x_11 - run)
        .other          run,@"STO_CUDA_ENTRY STV_DEFAULT"
run:
.text.run:
[----:B------:R-:W-:Y:S08]  /*0000*/  LDC R1, c[0x0][0x37c] ;  /* 0x0000df00ff017b82 */ /* 0x000ff00000000800 */
[----:B------:R-:W0:Y:S01]  /*0010*/  LDC.64 R4, c[0x0][0x388] ;  /* 0x0000e200ff047b82 */ /* 0x000e220000000a00 */
[----:B------:R-:W0:Y:S01]  /*0020*/  LDCU UR4, c[0x0][0x390] ;  /* 0x00007200ff0477ac */ /* 0x000e220008000800 */
[----:B------:R-:W1:Y:S06]  /*0030*/  LDCU UR5, c[0x0][0x370] ;  /* 0x00006e00ff0577ac */ /* 0x000e6c0008000800 */
[----:B------:R-:W-:Y:S01]  /*0040*/  S2UR UR6, SR_CTAID.Y ;  /* 0x00000000000679c3 */ /* 0x000fe20000002600 */
[----:B0-----:R-:W-:Y:S01]  /*0050*/  IMAD R3, R5, UR4, RZ ;  /* 0x0000000405037c24 */ /* 0x001fe2000f8e02ff */
[----:B------:R-:W-:-:S06]  /*0060*/  IABS R8, R4 ;  /* 0x0000000400087213 */ /* 0x000fcc0000000000 */
[----:B------:R-:W1:Y:S01]  /*0070*/  S2UR UR4, SR_CTAID.X ;  /* 0x00000000000479c3 */ /* 0x000e620000002500 */
[-C--:B------:R-:W-:Y:S02]  /*0080*/  IABS R9, R3.reuse ;  /* 0x0000000300097213 */ /* 0x080fe40000000000 */
[----:B------:R-:W-:Y:S02]  /*0090*/  IABS R10, R3 ;  /* 0x00000003000a7213 */ /* 0x000fe40000000000 */
[----:B------:R-:W0:Y:S01]  /*00a0*/  I2F.RP R0, R9 ;  /* 0x0000000900007306 */ /* 0x000e220000209400 */
[----:B------:R-:W-:-:S04]  /*00b0*/  LOP3.LUT R4, R3, R4, RZ, 0x3c, !PT ;  /* 0x0000000403047212 */ /* 0x000fc800078e3cff */
[----:B------:R-:W-:-:S03]  /*00c0*/  ISETP.GE.AND P2, PT, R4, RZ, PT ;  /* 0x000000ff0400720c */ /* 0x000fc60003f46270 */
[----:B0-----:R-:W0:Y:S01]  /*00d0*/  MUFU.RCP R0, R0 ;  /* 0x0000000000007308 */ /* 0x001e220000001000 */
[----:B-1----:R-:W-:Y:S01]  /*00e0*/  UIMAD UR4, UR5, UR6, UR4 ;  /* 0x00000006050472a4 */ /* 0x002fe2000f8e0204 */
[----:B0-----:R-:W-:Y:S01]  /*00f0*/  VIADD R6, R0, 0xffffffe ;  /* 0x0ffffffe00067836 */ /* 0x001fe20000000000 */
[----:B------:R-:W-:-:S05]  /*0100*/  IADD3 R0, PT, PT, RZ, -R10, RZ ;  /* 0x8000000aff007210 */ /* 0x000fca0007ffe0ff */
[----:B------:R0:W1:Y:S02]  /*0110*/  F2I.FTZ.U32.TRUNC.NTZ R7, R6 ;  /* 0x0000000600077305 */ /* 0x000064000021f000 */
[----:B0-----:R-:W-:Y:S02]  /*0120*/  IMAD.MOV.U32 R6, RZ, RZ, RZ ;  /* 0x000000ffff067224 */ /* 0x001fe400078e00ff */
[----:B-1----:R-:W-:-:S04]  /*0130*/  IMAD.MOV R2, RZ, RZ, -R7 ;  /* 0x000000ffff027224 */ /* 0x002fc800078e0a07 */
[----:B------:R-:W-:Y:S02]  /*0140*/  IMAD R11, R2, R9, RZ ;  /* 0x00000009020b7224 */ /* 0x000fe400078e02ff */
[----:B------:R-:W-:Y:S02]  /*0150*/  IMAD.MOV.U32 R2, RZ, RZ, R8 ;  /* 0x000000ffff027224 */ /* 0x000fe400078e0008 */
[----:B------:R-:W-:-:S06]  /*0160*/  IMAD.HI.U32 R7, R7, R11, R6 ;  /* 0x0000000b07077227 */ /* 0x000fcc00078e0006 */
[----:B------:R-:W-:-:S04]  /*0170*/  IMAD.HI.U32 R7, R7, R2, RZ ;  /* 0x0000000207077227 */ /* 0x000fc800078e00ff */
[----:B------:R-:W-:-:S05]  /*0180*/  IMAD R0, R7, R0, R2 ;  /* 0x0000000007007224 */ /* 0x000fca00078e0202 */
[----:B------:R-:W-:-:S13]  /*0190*/  ISETP.GT.U32.AND P1, PT, R9, R0, PT ;  /* 0x000000000900720c */ /* 0x000fda0003f24070 */
[----:B------:R-:W-:Y:S02]  /*01a0*/  @!P1 IMAD.IADD R0, R0, 0x1, -R9 ;  /* 0x0000000100009824 */ /* 0x000fe400078e0a09 */
[----:B------:R-:W-:Y:S01]  /*01b0*/  @!P1 VIADD R7, R7, 0x1 ;  /* 0x0000000107079836 */ /* 0x000fe20000000000 */
[----:B------:R-:W-:Y:S02]  /*01c0*/  ISETP.NE.AND P1, PT, R3, RZ, PT ;  /* 0x000000ff0300720c */ /* 0x000fe40003f25270 */
[----:B------:R-:W-:-:S13]  /*01d0*/  ISETP.GE.U32.AND P0, PT, R0, R9, PT ;  /* 0x000000090000720c */ /* 0x000fda0003f06070 */
[----:B------:R-:W-:-:S04]  /*01e0*/  @P0 VIADD R7, R7, 0x1 ;  /* 0x0000000107070836 */ /* 0x000fc80000000000 */
[----:B------:R-:W-:Y:S01]  /*01f0*/  @!P2 IMAD.MOV R7, RZ, RZ, -R7 ;  /* 0x000000ffff07a224 */ /* 0x000fe200078e0a07 */
[----:B------:R-:W-:-:S04]  /*0200*/  @!P1 LOP3.LUT R7, RZ, R3, RZ, 0x33, !PT ;  /* 0x00000003ff079212 */ /* 0x000fc800078e33ff */
[----:B------:R-:W-:-:S13]  /*0210*/  ISETP.LE.AND P0, PT, R7, UR4, PT ;  /* 0x0000000407007c0c */ /* 0x000fda000bf03270 */
[----:B------:R-:W-:Y:S05]  /*0220*/  @P0 EXIT ;  /* 0x000000000000094d */ /* 0x000fea0003800000 */
[----:B------:R-:W0:Y:S01]  /*0230*/  LDC R6, c[0x0][0x3ac] ;  /* 0x0000eb00ff067b82 */ /* 0x000e220000000800 */
[----:B------:R-:W1:Y:S01]  /*0240*/  LDCU UR5, c[0x0][0x394] ;  /* 0x00007280ff0577ac */ /* 0x000e620008000800 */
[----:B------:R-:W-:Y:S01]  /*0250*/  IMAD R4, R3, UR4, RZ ;  /* 0x0000000403047c24 */ /* 0x000fe2000f8e02ff */
[----:B------:R-:W2:Y:S01]  /*0260*/  LDCU.64 UR8, c[0x0][0x358] ;  /* 0x00006b00ff0877ac */ /* 0x000ea20008000a00 */
[----:B-1----:R-:W-:-:S04]  /*0270*/  ULEA.HI UR5, UR5, UR5, URZ, 0x1 ;  /* 0x0000000505057291 */ /* 0x002fc8000f8f08ff */
[----:B------:R-:W-:Y:S01]  /*0280*/  USHF.R.S32.HI UR5, URZ, 0x1, UR5 ;  /* 0x00000001ff057899 */ /* 0x000fe20008011405 */
[C---:B0-----:R-:W-:Y:S01]  /*0290*/  ISETP.GE.AND P0, PT, R6.reuse, 0x1, PT ;  /* 0x000000010600780c */ /* 0x041fe20003f06270 */
[----:B------:R-:W-:-:S04]  /*02a0*/  IMAD R2, R6, UR4, RZ ;  /* 0x0000000406027c24 */ /* 0x000fc8000f8e02ff */
[----:B------:R-:W-:-:S05]  /*02b0*/  IADD3 R0, PT, PT, R4, UR5, RZ ;  /* 0x0000000504007c10 */ /* 0x000fca000fffe0ff */
[----:B------:R-:W-:-:S03]  /*02c0*/  IMAD R0, R5, UR5, R0 ;  /* 0x0000000505007c24 */ /* 0x000fc6000f8e0200 */
[----:B--2---:R-:W-:Y:S05]  /*02d0*/  @!P0 BRA `(.L_x_0) ;  /* 0x0000000400248947 */ /* 0x004fea0003800000 */
[----:B------:R-:W-:-:S05]  /*02e0*/  VIADD R5, R2, 0x1 ;  /* 0x0000000102057836 */ /* 0x000fca0000000000 */
[----:B------:R-:W-:-:S05]  /*02f0*/  VIADDMNMX R5, R2, R6, R5, !PT ;  /* 0x0000000602057246 */ /* 0x000fca0007800105 */
[----:B------:R-:W-:Y:S02]  /*0300*/  IMAD.IADD R10, R5, 0x1, -R2 ;  /* 0x00000001050a7824 */ /* 0x000fe400078e0a02 */
[----:B------:R-:W-:-:S03]  /*0310*/  IMAD.IADD R5, R2, 0x1, -R5 ;  /* 0x0000000102057824 */ /* 0x000fc600078e0a05 */
[----:B------:R-:W-:Y:S02]  /*0320*/  LOP3.LUT R12, R10, 0xf, RZ, 0xc0, !PT ;  /* 0x0000000f0a0c7812 */ /* 0x000fe400078ec0ff */
[----:B------:R-:W-:Y:S01]  /*0330*/  ISETP.GT.U32.AND P0, PT, R5, -0x10, PT ;  /* 0xfffffff00500780c */ /* 0x000fe20003f04070 */
[----:B------:R-:W-:Y:S01]  /*0340*/  IMAD.MOV.U32 R5, RZ, RZ, R2 ;  /* 0x000000ffff057224 */ /* 0x000fe200078e0002 */
[----:B------:R-:W-:-:S11]  /*0350*/  ISETP.NE.AND P1, PT, R12, RZ, PT ;  /* 0x000000ff0c00720c */ /* 0x000fd60003f25270 */
[----:B------:R-:W-:Y:S05]  /*0360*/  @P0 BRA `(.L_x_1) ;  /* 0x00000000006c0947 */ /* 0x000fea0003800000 */
[----:B------:R-:W0:Y:S01]  /*0370*/  LDC.64 R8, c[0x0][0x3b0] ;  /* 0x0000ec00ff087b82 */ /* 0x000e220000000a00 */
[----:B------:R-:W-:Y:S02]  /*0380*/  LOP3.LUT R6, R10, 0xfffffff0, RZ, 0xc0, !PT ;  /* 0xfffffff00a067812 */ /* 0x000fe400078ec0ff */
[----:B------:R-:W-:-:S03]  /*0390*/  MOV R5, R2 ;  /* 0x0000000200057202 */ /* 0x000fc60000000f00 */
[----:B------:R-:W-:Y:S01]  /*03a0*/  IMAD.MOV R11, RZ, RZ, -R6 ;  /* 0x000000ffff0b7224 */ /* 0x000fe200078e0a06 */
[----:B0-----:R-:W-:-:S05]  /*03b0*/  IADD3 R8, P0, PT, R8, 0x20, RZ ;  /* 0x0000002008087810 */ /* 0x001fca0007f1e0ff */
[----:B------:R-:W-:-:S08]  /*03c0*/  IMAD.X R9, RZ, RZ, R9, P0 ;  /* 0x000000ffff097224 */ /* 0x000fd000000e0609 */
.L_x_2:
[----:B------:R-:W-:Y:S02]  /*03d0*/  VIADD R11, R11, 0x10 ;  /* 0x000000100b0b7836 */ /* 0x000fe40000000000 */
[----:B0-----:R-:W-:-:S03]  /*03e0*/  IMAD.WIDE R6, R5, 0x4, R8 ;  /* 0x0000000405067825 */ /* 0x001fc600078e0208 */
[----:B------:R-:W-:Y:S01]  /*03f0*/  ISETP.NE.AND P0, PT, R11, RZ, PT ;  /* 0x000000ff0b00720c */ /* 0x000fe20003f05270 */
[----:B------:R-:W-:Y:S01]  /*0400*/  VIADD R5, R5, 0x10 ;  /* 0x0000001005057836 */ /* 0x000fe20000000000 */
[----:B------:R0:W-:Y:S04]  /*0410*/  STG.E desc[UR8][R6.64+-0x20], RZ ;  /* 0xffffe0ff06007986 */ /* 0x0001e8000c101908 */
        /* <DEDUP_REMOVED lines=14> */
[----:B------:R0:W-:Y:S01]  /*0500*/  STG.E desc[UR8][R6.64+0x1c], RZ ;  /* 0x00001cff06007986 */ /* 0x0001e2000c101908 */
[----:B------:R-:W-:Y:S05]  /*0510*/  @P0 BRA `(.L_x_2) ;  /* 0xfffffffc00ac0947 */ /* 0x000fea000383ffff */
.L_x_1:
[----:B------:R-:W-:Y:S05]  /*0520*/  @!P1 BRA `(.L_x_0) ;  /* 0x0000000000909947 */ /* 0x000fea0003800000 */
[----:B------:R-:W-:Y:S02]  /*0530*/  ISETP.GE.U32.AND P0, PT, R12, 0x8, PT ;  /* 0x000000080c00780c */ /* 0x000fe40003f06070 */
[----:B------:R-:W-:-:S04]  /*0540*/  LOP3.LUT R8, R10, 0x7, RZ, 0xc0, !PT ;  /* 0x000000070a087812 */ /* 0x000fc800078ec0ff */
[----:B------:R-:W-:-:S07]  /*0550*/  ISETP.NE.AND P1, PT, R8, RZ, PT ;  /* 0x000000ff0800720c */ /* 0x000fce0003f25270 */
[----:B------:R-:W-:Y:S06]  /*0560*/  @!P0 BRA `(.L_x_3) ;  /* 0x00000000002c8947 */ /* 0x000fec0003800000 */
[----:B0-----:R-:W0:Y:S02]  /*0570*/  LDC.64 R6, c[0x0][0x3b0] ;  /* 0x0000ec00ff067b82 */ /* 0x001e240000000a00 */
[C---:B0-----:R-:W-:Y:S01]  /*0580*/  IMAD.WIDE R6, R5.reuse, 0x4, R6 ;  /* 0x0000000405067825 */ /* 0x041fe200078e0206 */
[----:B------:R-:W-:-:S04]  /*0590*/  IADD3 R5, PT, PT, R5, 0x8, RZ ;  /* 0x0000000805057810 */ /* 0x000fc80007ffe0ff */
[----:B------:R1:W-:Y:S04]  /*05a0*/  STG.E desc[UR8][R6.64], RZ ;  /* 0x000000ff06007986 */ /* 0x0003e8000c101908 */
[----:B------:R1:W-:Y:S04]  /*05b0*/  STG.E desc[UR8][R6.64+0x4], RZ ;  /* 0x000004ff06007986 */ /* 0x0003e8000c101908 */
[----:B------:R1:W-:Y:S04]  /*05c0*/  STG.E desc[UR8][R6.64+0x8], RZ ;  /* 0x000008ff06007986 */ /* 0x0003e8000c101908 */
[----:B------:R1:W-:Y:S04]  /*05d0*/  STG.E desc[UR8][R6.64+0xc], RZ ;  /* 0x00000cff06007986 */ /* 0x0003e8000c101908 */
[----:B------:R1:W-:Y:S04]  /*05e0*/  STG.E desc[UR8][R6.64+0x10], RZ ;  /* 0x000010ff06007986 */ /* 0x0003e8000c101908 */
[----:B------:R1:W-:Y:S04]  /*05f0*/  STG.E desc[UR8][R6.64+0x14], RZ ;  /* 0x000014ff06007986 */ /* 0x0003e8000c101908 */
[----:B------:R1:W-:Y:S04]  /*0600*/  STG.E desc[UR8][R6.64+0x18], RZ ;  /* 0x000018ff06007986 */ /* 0x0003e8000c101908 */
[----:B------:R1:W-:Y:S02]  /*0610*/  STG.E desc[UR8][R6.64+0x1c], RZ ;  /* 0x00001cff06007986 */ /* 0x0003e4000c101908 */
.L_x_3:
[----:B------:R-:W-:Y:S05]  /*0620*/  @!P1 BRA `(.L_x_0) ;  /* 0x0000000000509947 */ /* 0x000fea0003800000 */
[----:B------:R-:W-:Y:S02]  /*0630*/  ISETP.GE.U32.AND P0, PT, R8, 0x4, PT ;  /* 0x000000040800780c */ /* 0x000fe40003f06070 */
[----:B------:R-:W-:-:S04]  /*0640*/  LOP3.LUT R10, R10, 0x3, RZ, 0xc0, !PT ;  /* 0x000000030a0a7812 */ /* 0x000fc800078ec0ff */
[----:B------:R-:W-:-:S07]  /*0650*/  ISETP.NE.AND P1, PT, R10, RZ, PT ;  /* 0x000000ff0a00720c */ /* 0x000fce0003f25270 */
[----:B------:R-:W-:Y:S06]  /*0660*/  @!P0 BRA `(.L_x_4) ;  /* 0x00000000001c8947 */ /* 0x000fec0003800000 */
[----:B01----:R-:W0:Y:S02]  /*0670*/  LDC.64 R6, c[0x0][0x3b0] ;  /* 0x0000ec00ff067b82 */ /* 0x003e240000000a00 */
[----:B0-----:R-:W-:-:S04]  /*0680*/  IMAD.WIDE R6, R5, 0x4, R6 ;  /* 0x0000000405067825 */ /* 0x001fc800078e0206 */
[----:B------:R-:W-:Y:S01]  /*0690*/  VIADD R5, R5, 0x4 ;  /* 0x0000000405057836 */ /* 0x000fe20000000000 */
[----:B------:R2:W-:Y:S04]  /*06a0*/  STG.E desc[UR8][R6.64], RZ ;  /* 0x000000ff06007986 */ /* 0x0005e8000c101908 */
[----:B------:R2:W-:Y:S04]  /*06b0*/  STG.E desc[UR8][R6.64+0x4], RZ ;  /* 0x000004ff06007986 */ /* 0x0005e8000c101908 */
[----:B------:R2:W-:Y:S04]  /*06c0*/  STG.E desc[UR8][R6.64+0x8], RZ ;  /* 0x000008ff06007986 */ /* 0x0005e8000c101908 */
[----:B------:R2:W-:Y:S02]  /*06d0*/  STG.E desc[UR8][R6.64+0xc], RZ ;  /* 0x00000cff06007986 */ /* 0x0005e4000c101908 */
.L_x_4:
[----:B------:R-:W-:Y:S05]  /*06e0*/  @!P1 BRA `(.L_x_0) ;  /* 0x0000000000209947 */ /* 0x000fea0003800000 */
[----:B------:R-:W3:Y:S01]  /*06f0*/  LDC.64 R8, c[0x0][0x3b0] ;  /* 0x0000ec00ff087b82 */ /* 0x000ee20000000a00 */
[----:B------:R-:W-:-:S07]  /*0700*/  IMAD.MOV R10, RZ, RZ, -R10 ;  /* 0x000000ffff0a7224 */ /* 0x000fce00078e0a0a */
.L_x_5:
[----:B------:R-:W-:Y:S02]  /*0710*/  VIADD R10, R10, 0x1 ;  /* 0x000000010a0a7836 */ /* 0x000fe40000000000 */
[C---:B0123--:R-:W-:Y:S01]  /*0720*/  IMAD.WIDE R6, R5.reuse, 0x4, R8 ;  /* 0x0000000405067825 */ /* 0x04ffe200078e0208 */
[----:B------:R-:W-:Y:S02]  /*0730*/  IADD3 R5, PT, PT, R5, 0x1, RZ ;  /* 0x0000000105057810 */ /* 0x000fe40007ffe0ff */
[----:B------:R-:W-:Y:S02]  /*0740*/  ISETP.NE.AND P0, PT, R10, RZ, PT ;  /* 0x000000ff0a00720c */ /* 0x000fe40003f05270 */
[----:B------:R4:W-:Y:S11]  /*0750*/  STG.E desc[UR8][R6.64], RZ ;  /* 0x000000ff06007986 */ /* 0x0009f6000c101908 */
[----:B----4-:R-:W-:Y:S05]  /*0760*/  @P0 BRA `(.L_x_5) ;  /* 0xfffffffc00e80947 */ /* 0x010fea000383ffff */
.L_x_0:
[----:B------:R-:W3:Y:S01]  /*0770*/  LDCU UR7, c[0x0][0x38c] ;  /* 0x00007180ff0777ac */ /* 0x000ee20008000800 */
[----:B------:R-:W-:Y:S02]  /*0780*/  IMAD.IADD R3, R3, 0x1, R4 ;  /* 0x0000000103037824 */ /* 0x000fe400078e0204 */
[----:B------:R-:W-:-:S04]  /*0790*/  IMAD R4, RZ, RZ, -UR5 ;  /* 0x80000005ff047e24 */ /* 0x000fc8000f8e02ff */
[----:B---3--:R-:W-:-:S05]  /*07a0*/  IMAD R3, R4, UR7, R3 ;  /* 0x0000000704037c24 */ /* 0x008fca000f8e0203 */
[----:B------:R-:W-:-:S13]  /*07b0*/  ISETP.GE.AND P0, PT, R0, R3, PT ;  /* 0x000000030000720c */ /* 0x000fda0003f06270 */
[----:B------:R-:W-:Y:S05]  /*07c0*/  @P0 EXIT ;  /* 0x000000000000094d */ /* 0x000fea0003800000 */
[----:B012---:R-:W0:Y:S01]  /*07d0*/  LDC R6, c[0x0][0x394] ;  /* 0x0000e500ff067b82 */ /* 0x007e220000000800 */
[----:B------:R-:W-:Y:S01]  /*07e0*/  LOP3.LUT R9, RZ, UR7, RZ, 0x33, !PT ;  /* 0x00000007ff097c12 */ /* 0x000fe2000f8e33ff */
[----:B------:R-:W-:Y:S01]  /*07f0*/  IMAD.MOV.U32 R7, RZ, RZ, RZ ;  /* 0x000000ffff077224 */ /* 0x000fe200078e00ff */
[----:B------:R-:W-:Y:S02]  /*0800*/  UIMAD UR4, UR5, UR7, UR5 ;  /* 0x00000007050472a4 */ /* 0x000fe4000f8e0205 */
[----:B------:R-:W-:Y:S02]  /*0810*/  UIADD3 UR6, UPT, UPT, -UR5, UR7, URZ ;  /* 0x0000000705067290 */ /* 0x000fe4000fffe1ff */
[----:B------:R-:W-:Y:S01]  /*0820*/  IMAD R9, R9, UR5, RZ ;  /* 0x0000000509097c24 */ /* 0x000fe2000f8e02ff */
[----:B0-----:R-:W-:-:S09]  /*0830*/  IADD3 R6, PT, PT, -R6, UR7, RZ ;  /* 0x0000000706067c10 */ /* 0x001fd2000fffe1ff */
.L_x_9:
[----:B------:R-:W0:Y:S01]  /*0840*/  LDC.64 R4, c[0x0][0x380] ;  /* 0x0000e000ff047b82 */ /* 0x000e220000000a00 */
[----:B------:R-:W1:Y:S01]  /*0850*/  LDCU UR5, c[0x0][0x398] ;  /* 0x00007300ff0577ac */ /* 0x000e620008000800 */
[----:B0-----:R-:W-:-:S05]  /*0860*/  IMAD.WIDE R10, R0, 0x4, R4 ;  /* 0x00000004000a7825 */ /* 0x001fca00078e0204 */
[----:B------:R-:W1:Y:S02]  /*0870*/  LDG.E R16, desc[UR8][R10.64] ;  /* 0x000000080a107981 */ /* 0x000e64000c1e1900 */
[----:B-1----:R-:W-:-:S13]  /*0880*/  ISETP.GT.AND P0, PT, R16, UR5, PT ;  /* 0x0000000510007c0c */ /* 0x002fda000bf04270 */
[----:B------:R-:W-:Y:S05]  /*0890*/  @!P0 BRA `(.L_x_6) ;  /* 0x0000000000788947 */ /* 0x000fea0003800000 */
[----:B------:R-:W-:Y:S01]  /*08a0*/  VIADD R17, R0, UR4 ;  /* 0x0000000400117c36 */ /* 0x000fe20008000000 */
[----:B------:R-:W-:Y:S01]  /*08b0*/  IADD3 R8, PT, PT, R9, R0, RZ ;  /* 0x0000000009087210 */ /* 0x000fe20007ffe0ff */
[----:B------:R-:W-:Y:S01]  /*08c0*/  IMAD.MOV.U32 R12, RZ, RZ, RZ ;  /* 0x000000ffff0c7224 */ /* 0x000fe200078e00ff */
[----:B------:R-:W-:Y:S02]  /*08d0*/  PLOP3.LUT P0, PT, PT, PT, PT, 0x8, 0x80 ;  /* 0x000000000080781c */ /* 0x000fe40003f0e170 */
[----:B------:R-:W-:-:S13]  /*08e0*/  ISETP.GT.AND P1, PT, R8, R17, PT ;  /* 0x000000110800720c */ /* 0x000fda0003f24270 */
[----:B------:R-:W-:Y:S05]  /*08f0*/  @P1 BRA `(.L_x_7) ;  /* 0x0000000000441947 */ /* 0x000fea0003800000 */
[----:B------:R-:W0:Y:S01]  /*0900*/  LDC R18, c[0x0][0x394] ;  /* 0x0000e500ff127b82 */ /* 0x000e220000000800 */
[----:B------:R-:W-:-:S07]  /*0910*/  CS2R R12, SRZ ;  /* 0x00000000000c7805 */ /* 0x000fce000001ff00 */
.L_x_8:
[----:B------:R-:W-:-:S06]  /*0920*/  IMAD.WIDE R10, R8, 0x4, R4 ;  /* 0x00000004080a7825 */ /* 0x000fcc00078e0204 */
[----:B------:R-:W2:Y:S01]  /*0930*/  LDG.E R11, desc[UR8][R10.64] ;  /* 0x000000080a0b7981 */ /* 0x000ea2000c1e1900 */
[----:B------:R-:W-:Y:S01]  /*0940*/  VIADD R13, R13, 0x1 ;  /* 0x000000010d0d7836 */ /* 0x000fe20000000000 */
[----:B------:R-:W-:-:S04]  /*0950*/  IADD3 R14, PT, PT, R12, 0x1, RZ ;  /* 0x000000010c0e7810 */ /* 0x000fc80007ffe0ff */
[----:B0-----:R-:W-:-:S04]  /*0960*/  ISETP.NE.AND P1, PT, R13, R18, PT ;  /* 0x000000120d00720c */ /* 0x001fc80003f25270 */
[----:B------:R-:W-:Y:S02]  /*0970*/  SEL R15, R6, RZ, !P1 ;  /* 0x000000ff060f7207 */ /* 0x000fe40004800000 */
[----:B------:R-:W-:Y:S02]  /*0980*/  SEL R13, R13, RZ, P1 ;  /* 0x000000ff0d0d7207 */ /* 0x000fe40000800000 */
[----:B------:R-:W-:-:S04]  /*0990*/  IADD3 R8, PT, PT, R8, 0x1, R15 ;  /* 0x0000000108087810 */ /* 0x000fc80007ffe00f */
[----:B------:R-:W-:Y:S02]  /*09a0*/  ISETP.GT.AND P2, PT, R8, R17, PT ;  /* 0x000000110800720c */ /* 0x000fe40003f44270 */
[C---:B--2---:R-:W-:Y:S02]  /*09b0*/  ISETP.GT.AND P0, PT, R11.reuse, RZ, PT ;  /* 0x000000ff0b00720c */ /* 0x044fe40003f04270 */
[----:B------:R-:W-:-:S11]  /*09c0*/  ISETP.LE.AND P3, PT, R11, R16, PT ;  /* 0x000000100b00720c */ /* 0x000fd60003f63270 */
[----:B------:R-:W-:-:S04]  /*09d0*/  @!P0 IMAD.MOV R14, RZ, RZ, R12 ;  /* 0x000000ffff0e8224 */ /* 0x000fc800078e020c */
[----:B------:R-:W-:Y:S01]  /*09e0*/  IMAD.MOV.U32 R12, RZ, RZ, R14 ;  /* 0x000000ffff0c7224 */ /* 0x000fe200078e000e */
[----:B------:R-:W-:Y:S06]  /*09f0*/  @!P2 BRA P3, `(.L_x_8) ;  /* 0xfffffffc00c8a947 */ /* 0x000fec000183ffff */
[----:B------:R-:W-:-:S13]  /*0a00*/  ISETP.GT.AND P0, PT, R11, R16, PT ;  /* 0x000000100b00720c */ /* 0x000fda0003f04270 */
.L_x_7:
[----:B------:R-:W0:Y:S02]  /*0a10*/  LDC R5, c[0x0][0x3a8] ;  /* 0x0000ea00ff057b82 */ /* 0x000e240000000800 */
[----:B0-----:R-:W-:-:S13]  /*0a20*/  ISETP.LT.OR P0, PT, R12, R5, P0 ;  /* 0x000000050c00720c */ /* 0x001fda0000701670 */
[----:B------:R-:W0:Y:S01]  /*0a30*/  @!P0 LDC.64 R4, c[0x0][0x3b0] ;  /* 0x0000ec00ff048b82 */ /* 0x000e220000000a00 */
[----:B------:R-:W-:Y:S01]  /*0a40*/  @!P0 IMAD.IADD R11, R2, 0x1, R7 ;  /* 0x00000001020b8824 */ /* 0x000fe200078e0207 */
[----:B------:R-:W-:-:S03]  /*0a50*/  @!P0 IADD3 R7, PT, PT, R7, 0x1, RZ ;  /* 0x0000000107078810 */ /* 0x000fc60007ffe0ff */
[----:B0-----:R-:W-:-:S05]  /*0a60*/  @!P0 IMAD.WIDE R4, R11, 0x4, R4 ;  /* 0x000000040b048825 */ /* 0x001fca00078e0204 */
[----:B------:R0:W-:Y:S02]  /*0a70*/  @!P0 STG.E desc[UR8][R4.64], R0 ;  /* 0x0000000004008986 */ /* 0x0001e4000c101908 */
.L_x_6:
[----:B------:R-:W1:Y:S01]  /*0a80*/  LDC R14, c[0x0][0x38c] ;  /* 0x0000e300ff0e7b82 */ /* 0x000e620000000800 */
[----:B------:R-:W-:-:S05]  /*0a90*/  VIADD R8, R0, 0x1 ;  /* 0x0000000100087836 */ /* 0x000fca0000000000 */
[----:B------:R-:W-:Y:S02]  /*0aa0*/  ISETP.GE.AND P2, PT, R8, RZ, PT ;  /* 0x000000ff0800720c */ /* 0x000fe40003f46270 */
[----:B-1----:R-:W-:-:S04]  /*0ab0*/  IABS R11, R14 ;  /* 0x0000000e000b7213 */ /* 0x002fc80000000000 */
[----:B------:R-:W1:Y:S08]  /*0ac0*/  I2F.RP R10, R11 ;  /* 0x0000000b000a7306 */ /* 0x000e700000209400 */
[----:B-1----:R-:W0:Y:S02]  /*0ad0*/  MUFU.RCP R10, R10 ;  /* 0x0000000a000a7308 */ /* 0x002e240000001000 */
[----:B0-----:R-:W-:-:S06]  /*0ae0*/  VIADD R4, R10, 0xffffffe ;  /* 0x0ffffffe0a047836 */ /* 0x001fcc0000000000 */
[----:B------:R0:W1:Y:S02]  /*0af0*/  F2I.FTZ.U32.TRUNC.NTZ R5, R4 ;  /* 0x0000000400057305 */ /* 0x000064000021f000 */
[----:B0-----:R-:W-:Y:S02]  /*0b00*/  HFMA2 R4, -RZ, RZ, 0, 0 ;  /* 0x00000000ff047431 */ /* 0x001fe400000001ff */
[----:B-1----:R-:W-:-:S04]  /*0b10*/  IMAD.MOV R12, RZ, RZ, -R5 ;  /* 0x000000ffff0c7224 */ /* 0x002fc800078e0a05 */
[----:B------:R-:W-:Y:S01]  /*0b20*/  IMAD R13, R12, R11, RZ ;  /* 0x0000000b0c0d7224 */ /* 0x000fe200078e02ff */
[----:B------:R-:W-:-:S03]  /*0b30*/  IABS R12, R8 ;  /* 0x00000008000c7213 */ /* 0x000fc60000000000 */
[----:B------:R-:W-:-:S06]  /*0b40*/  IMAD.HI.U32 R5, R5, R13, R4 ;  /* 0x0000000d05057227 */ /* 0x000fcc00078e0004 */
[----:B------:R-:W-:-:S04]  /*0b50*/  IMAD.HI.U32 R5, R5, R12, RZ ;  /* 0x0000000c05057227 */ /* 0x000fc800078e00ff */
[----:B------:R-:W-:-:S04]  /*0b60*/  IMAD.MOV R5, RZ, RZ, -R5 ;  /* 0x000000ffff057224 */ /* 0x000fc800078e0a05 */
[C---:B------:R-:W-:Y:S02]  /*0b70*/  IMAD R4, R11.reuse, R5, R12 ;  /* 0x000000050b047224 */ /* 0x040fe400078e020c */
[----:B------:R-:W0:Y:S03]  /*0b80*/  LDC R5, c[0x0][0x394] ;  /* 0x0000e500ff057b82 */ /* 0x000e260000000800 */
[----:B------:R-:W-:-:S13]  /*0b90*/  ISETP.GT.U32.AND P0, PT, R11, R4, PT ;  /* 0x000000040b00720c */ /* 0x000fda0003f04070 */
[----:B------:R-:W-:Y:S01]  /*0ba0*/  @!P0 IMAD.IADD R4, R4, 0x1, -R11 ;  /* 0x0000000104048824 */ /* 0x000fe200078e0a0b */
[----:B------:R-:W-:-:S04]  /*0bb0*/  ISETP.NE.AND P0, PT, R14, RZ, PT ;  /* 0x000000ff0e00720c */ /* 0x000fc80003f05270 */
[----:B------:R-:W-:-:S13]  /*0bc0*/  ISETP.GT.U32.AND P1, PT, R11, R4, PT ;  /* 0x000000040b00720c */ /* 0x000fda0003f24070 */
[----:B------:R-:W-:-:S05]  /*0bd0*/  @!P1 IMAD.IADD R4, R4, 0x1, -R11 ;  /* 0x0000000104049824 */ /* 0x000fca00078e0a0b */
[----:B------:R-:W-:Y:S02]  /*0be0*/  @!P2 IADD3 R4, PT, PT, -R4, RZ, RZ ;  /* 0x000000ff0404a210 */ /* 0x000fe40007ffe1ff */
[----:B------:R-:W-:-:S04]  /*0bf0*/  @!P0 LOP3.LUT R4, RZ, R14, RZ, 0x33, !PT ;  /* 0x0000000eff048212 */ /* 0x000fc800078e33ff */
[----:B------:R-:W-:-:S13]  /*0c00*/  ISETP.NE.AND P0, PT, R4, UR6, PT ;  /* 0x0000000604007c0c */ /* 0x000fda000bf05270 */
[----:B0-----:R-:W-:-:S04]  /*0c10*/  @!P0 IMAD.IADD R8, R0, 0x1, R5 ;  /* 0x0000000100088824 */ /* 0x001fc800078e0205 */
[----:B------:R-:W-:Y:S01]  /*0c20*/  IMAD.MOV.U32 R0, RZ, RZ, R8 ;  /* 0x000000ffff007224 */ /* 0x000fe200078e0008 */
[----:B------:R-:W-:-:S13]  /*0c30*/  ISETP.GE.AND P0, PT, R8, R3, PT ;  /* 0x000000030800720c */ /* 0x000fda0003f06270 */
[----:B------:R-:W-:Y:S05]  /*0c40*/  @!P0 BRA `(.L_x_9) ;  /* 0xfffffff800fc8947 */ /* 0x000fea000383ffff */
[----:B------:R-:W-:Y:S05]  /*0c50*/  EXIT ;  /* 0x000000000000794d */ /* 0x000fea0003800000 */
.L_x_10:
[----:B------:R-:W-:-:S00]  /*0c60*/  BRA `(.L_x_10) ;  /* 0xfffffffc00fc7947 */ /* 0x000fc0000383ffff */
[----:B------:R-:W-:-:S00]  /*0c70*/  NOP ;  /* 0x0000000000007918 */ /* 0x000fc00000000000 */
        /* <DEDUP_REMOVED lines=8> */
.L_x_11:


//--------------------- .nv.shared.reserved.0     --------------------------
	.section	.nv.shared.reserved.0,"aw",@nobits
	.weak		__nv_reservedSMEM_offset_0_alias
	.size		__nv_reservedSMEM_offset_0_alias, 0, 64
	.other		__nv_reservedSMEM_offset_0_alias,@"STO_CUDA_RESERVED_SHARED STV_DEFAULT"
__nv_reservedSMEM_offset_0_alias:
	.zero		0
	.zero		64


//--------------------- .nv.constant0.run         --------------------------
	.section	.nv.constant0.run,"a",@progbits
	.sectionflags	@""
	.align	4
.nv.constant0.run:
	.zero		956


//--------------------- SYMBOLS --------------------------

	.type		.nv.reservedSmem.offset0,@object
	.size		.nv.reservedSmem.offset0,0x4
